//
// Generated by NVIDIA NVVM Compiler
//
// Compiler Build ID: CL-36424714
// Cuda compilation tools, release 13.0, V13.0.88
// Based on NVVM 20.0.0
//

.version 9.0
.target sm_100
.address_size 64

	// .globl	_Z3addPiS_i

.visible .entry _Z3addPiS_i(
	.param .u64 .ptr .align 1 _Z3addPiS_i_param_0,
	.param .u64 .ptr .align 1 _Z3addPiS_i_param_1,
	.param .u32 _Z3addPiS_i_param_2
)
{
	.reg .b32 	%r<8>;
	.reg .b64 	%rd<8>;

	ld.param.u64 	%rd1, [_Z3addPiS_i_param_0];
	ld.param.u64 	%rd2, [_Z3addPiS_i_param_1];
	cvta.to.global.u64 	%rd3, %rd2;
	cvta.to.global.u64 	%rd4, %rd1;
	mov.u32 	%r1, %ctaid.x;
	mov.u32 	%r2, %ntid.x;
	mov.u32 	%r3, %tid.x;
	mad.lo.s32 	%r4, %r1, %r2, %r3;
	mul.wide.s32 	%rd5, %r4, 4;
	add.s64 	%rd6, %rd4, %rd5;
	ld.global.u32 	%r5, [%rd6];
	add.s64 	%rd7, %rd3, %rd5;
	ld.global.u32 	%r6, [%rd7];
	add.s32 	%r7, %r6, %r5;
	st.global.u32 	[%rd7], %r7;
	ret;

}


// ===== COMPILED SASS (sm_100) =====

	.target	sm_100

	.elftype	@"ET_EXEC"


//--------------------- .note.nv.tkinfo           --------------------------
	.section	.note.nv.tkinfo,"",@"SHT_NOTE"
	.sectionflags	@"SHF_NOTE_NV_TKINFO"
	.tkinfo
        /*0018*/ 	.word	0x00000002
        /*0030*/ 	.string	""
        /*0030*/ 	.string	"ptxas"
        /*0030*/ 	.string	"Cuda compilation tools, release 13.0, V13.0.88"
        /*0030*/ 	.string	"Build cuda_13.0.r13.0/compiler.36424714_0"
        /*0030*/ 	.string	"-arch sm_100 -m 64 "



//--------------------- .note.nv.cuinfo           --------------------------
	.section	.note.nv.cuinfo,"",@"SHT_NOTE"
	.sectionflags	@"SHF_NOTE_NV_CUINFO"
        /*0018*/ 	.short	0x0002
        /*001a*/ 	.short	0x0064
        /*001c*/ 	.short	0x0082
	.zero		2


//--------------------- .nv.info                  --------------------------
	.section	.nv.info,"",@"SHT_CUDA_INFO"
	.align	4


	//----- nvinfo : EIATTR_REGCOUNT
	.align		4
        /*0000*/ 	.byte	0x04, 0x2f
        /*0002*/ 	.short	(.L_1 - .L_0)
	.align		4
.L_0:
        /*0004*/ 	.word	index@(_Z3addPiS_i)
        /*0008*/ 	.word	0x0000000a


	//----- nvinfo : EIATTR_FRAME_SIZE
	.align		4
.L_1:
        /*000c*/ 	.byte	0x04, 0x11
        /*000e*/ 	.short	(.L_3 - .L_2)
	.align		4
.L_2:
        /*0010*/ 	.word	index@(_Z3addPiS_i)
        /*0014*/ 	.word	0x00000000


	//----- nvinfo : EIATTR_MIN_STACK_SIZE
	.align		4
.L_3:
        /*0018*/ 	.byte	0x04, 0x12
        /*001a*/ 	.short	(.L_5 - .L_4)
	.align		4
.L_4:
        /*001c*/ 	.word	index@(_Z3addPiS_i)
        /*0020*/ 	.word	0x00000000
.L_5:


//--------------------- .nv.compat                --------------------------
	.section	.nv.compat,"",@"SHT_CUDA_COMPAT_INFO"
	.align	4
        /*0000*/ 	.byte	0x02, 0x09, 0x00, 0x00, 0x02, 0x02, 0x01, 0x00, 0x02, 0x05, 0x05, 0x00, 0x03, 0x07, 0x01, 0x01
        /*0010*/ 	.byte	0x02, 0x03, 0x00, 0x00, 0x02, 0x06, 0x01, 0x00, 0x04, 0x0b, 0x08, 0x00, 0x09, 0x00, 0x00, 0x00
        /*0020*/ 	.byte	0x00, 0x00, 0x00, 0x00


//--------------------- .nv.info._Z3addPiS_i      --------------------------
	.section	.nv.info._Z3addPiS_i,"",@"SHT_CUDA_INFO"
	.sectionflags	@""
	.align	4


	//----- nvinfo : EIATTR_CUDA_API_VERSION
	.align		4
        /*0000*/ 	.byte	0x04, 0x37
        /*0002*/ 	.short	(.L_7 - .L_6)
.L_6:
        /*0004*/ 	.word	0x00000082


	//----- nvinfo : EIATTR_KPARAM_INFO
	.align		4
.L_7:
        /*0008*/ 	.byte	0x04, 0x17
        /*000a*/ 	.short	(.L_9 - .L_8)
.L_8:
        /*000c*/ 	.word	0x00000000
        /*0010*/ 	.short	0x0002
        /*0012*/ 	.short	0x0010
        /*0014*/ 	.byte	0x00, 0xf0, 0x11, 0x00


	//----- nvinfo : EIATTR_KPARAM_INFO
	.align		4
.L_9:
        /*0018*/ 	.byte	0x04, 0x17
        /*001a*/ 	.short	(.L_11 - .L_10)
.L_10:
        /*001c*/ 	.word	0x00000000
        /*0020*/ 	.short	0x0001
        /*0022*/ 	.short	0x0008
        /*0024*/ 	.byte	0x00, 0xf5, 0x21, 0x00


	//----- nvinfo : EIATTR_KPARAM_INFO
	.align		4
.L_11:
        /*0028*/ 	.byte	0x04, 0x17
        /*002a*/ 	.short	(.L_13 - .L_12)
.L_12:
        /*002c*/ 	.word	0x00000000
        /*0030*/ 	.short	0x0000
        /*0032*/ 	.short	0x0000
        /*0034*/ 	.byte	0x00, 0xf5, 0x21, 0x00


	//----- nvinfo : EIATTR_SPARSE_MMA_MASK
	.align		4
.L_13:
        /*0038*/ 	.byte	0x03, 0x50
        /*003a*/ 	.short	0x0000


	//----- nvinfo : EIATTR_MAXREG_COUNT
	.align		4
        /*003c*/ 	.byte	0x03, 0x1b
        /*003e*/ 	.short	0x00ff


	//----- nvinfo : EIATTR_MERCURY_ISA_VERSION
	.align		4
        /*0040*/ 	.byte	0x03, 0x5f
        /*0042*/ 	.short	0x0101


	//----- nvinfo : EIATTR_VRC_CTA_INIT_COUNT
	.align		4
        /*0044*/ 	.byte	0x02, 0x4a
	.zero		1
	.zero		1


	//----- nvinfo : EIATTR_EXIT_INSTR_OFFSETS
	.align		4
        /*0048*/ 	.byte	0x04, 0x1c
        /*004a*/ 	.short	(.L_15 - .L_14)


	//   ....[0]....
.L_14:
        /*004c*/ 	.word	0x000000e0


	//----- nvinfo : EIATTR_CBANK_PARAM_SIZE
	.align		4
.L_15:
        /*0050*/ 	.byte	0x03, 0x19
        /*0052*/ 	.short	0x0014


	//----- nvinfo : EIATTR_PARAM_CBANK
	.align		4
        /*0054*/ 	.byte	0x04, 0x0a
        /*0056*/ 	.short	(.L_17 - .L_16)
	.align		4
.L_16:
        /*0058*/ 	.word	index@(.nv.constant0._Z3addPiS_i)
        /*005c*/ 	.short	0x0380
        /*005e*/ 	.short	0x0014


	//----- nvinfo : EIATTR_SW_WAR
	.align		4
.L_17:
        /*0060*/ 	.byte	0x04, 0x36
        /*0062*/ 	.short	(.L_19 - .L_18)
.L_18:
        /*0064*/ 	.word	0x00000008
.L_19:


//--------------------- .nv.callgraph             --------------------------
	.section	.nv.callgraph,"",@"SHT_CUDA_CALLGRAPH"
	.align	4
	.sectionentsize	8
	.align		4
        /*0000*/ 	.word	0x00000000
	.align		4
        /*0004*/ 	.word	0xffffffff
	.align		4
        /*0008*/ 	.word	0x00000000
	.align		4
        /*000c*/ 	.word	0xfffffffe
	.align		4
        /*0010*/ 	.word	0x00000000
	.align		4
        /*0014*/ 	.word	0xfffffffd
	.align		4
        /*0018*/ 	.word	0x00000000
	.align		4
        /*001c*/ 	.word	0xfffffffc


//--------------------- .text._Z3addPiS_i         --------------------------
	.section	.text._Z3addPiS_i,"ax",@progbits
	.align	128
        .global         _Z3addPiS_i
        .type           _Z3addPiS_i,@function
        .size           _Z3addPiS_i,(.L_x_1 - _Z3addPiS_i)
        .other          _Z3addPiS_i,@"STO_CUDA_ENTRY STV_DEFAULT"
_Z3addPiS_i:
.text._Z3addPiS_i:
[----:B------:R-:W-:Y:S01]  /*0000*/  LDC R1, c[0x0][0x37c] ;  /* 0x0000df00ff017b82 */ /* 0x000fe20000000800 */
[----:B------:R-:W0:Y:S07]  /*0010*/  S2R R0, SR_TID.X ;  /* 0x0000000000007919 */ /* 0x000e2e0000002100 */
[----:B------:R-:W0:Y:S01]  /*0020*/  S2UR UR6, SR_CTAID.X ;  /* 0x00000000000679c3 */ /* 0x000e220000002500 */
[----:B------:R-:W1:Y:S07]  /*0030*/  LDCU.64 UR4, c[0x0][0x358] ;  /* 0x00006b00ff0477ac */ /* 0x000e6e0008000a00 */
[----:B------:R-:W0:Y:S08]  /*0040*/  LDC R7, c[0x0][0x360] ;  /* 0x0000d800ff077b82 */ /* 0x000e300000000800 */
[----:B------:R-:W2:Y:S08]  /*0050*/  LDC.64 R2, c[0x0][0x380] ;  /* 0x0000e000ff027b82 */ /* 0x000eb00000000a00 */
[----:B------:R-:W3:Y:S01]  /*0060*/  LDC.64 R4, c[0x0][0x388] ;  /* 0x0000e200ff047b82 */ /* 0x000ee20000000a00 */
[----:B0-----:R-:W-:-:S04]  /*0070*/  IMAD R7, R7, UR6, R0 ;  /* 0x0000000607077c24 */ /* 0x001fc8000f8e0200 */
[----:B--2---:R-:W-:-:S06]  /*0080*/  IMAD.WIDE R2, R7, 0x4, R2 ;  /* 0x0000000407027825 */ /* 0x004fcc00078e0202 */
[----:B-1----:R-:W2:Y:S01]  /*0090*/  LDG.E R2, desc[UR4][R2.64] ;  /* 0x0000000402027981 */ /* 0x002ea2000c1e1900 */
[----:B---3--:R-:W-:-:S05]  /*00a0*/  IMAD.WIDE R4, R7, 0x4, R4 ;  /* 0x0000000407047825 */ /* 0x008fca00078e0204 */
[----:B------:R-:W2:Y:S02]  /*00b0*/  LDG.E R7, desc[UR4][R4.64] ;  /* 0x0000000404077981 */ /* 0x000ea4000c1e1900 */
[----:B--2---:R-:W-:-:S05]  /*00c0*/  IADD3 R7, PT, PT, R2, R7, RZ ;  /* 0x0000000702077210 */ /* 0x004fca0007ffe0ff */
[----:B------:R-:W-:Y:S01]  /*00d0*/  STG.E desc[UR4][R4.64], R7 ;  /* 0x0000000704007986 */ /* 0x000fe2000c101904 */
[----:B------:R-:W-:Y:S05]  /*00e0*/  EXIT ;  /* 0x000000000000794d */ /* 0x000fea0003800000 */
.L_x_0:
[----:B------:R-:W-:-:S00]  /*00f0*/  BRA `(.L_x_0) ;  /* 0xfffffffc00fc7947 */ /* 0x000fc0000383ffff */
[----:B------:R-:W-:-:S00]  /*0100*/  NOP ;  /* 0x0000000000007918 */ /* 0x000fc00000000000 */
[----:B------:R-:W-:-:S00]  /*0110*/  NOP ;  /* 0x0000000000007918 */ /* 0x000fc00000000000 */
[----:B------:R-:W-:-:S00]  /*0120*/  NOP ;  /* 0x0000000000007918 */ /* 0x000fc00000000000 */
[----:B------:R-:W-:-:S00]  /*0130*/  NOP ;  /* 0x0000000000007918 */ /* 0x000fc00000000000 */
[----:B------:R-:W-:-:S00]  /*0140*/  NOP ;  /* 0x0000000000007918 */ /* 0x000fc00000000000 */
[----:B------:R-:W-:-:S00]  /*0150*/  NOP ;  /* 0x0000000000007918 */ /* 0x000fc00000000000 */
[----:B------:R-:W-:-:S00]  /*0160*/  NOP ;  /* 0x0000000000007918 */ /* 0x000fc00000000000 */
[----:B------:R-:W-:-:S00]  /*0170*/  NOP ;  /* 0x0000000000007918 */ /* 0x000fc00000000000 */
.L_x_1:


//--------------------- .nv.shared.reserved.0     --------------------------
	.section	.nv.shared.reserved.0,"aw",@nobits
	.weak		__nv_reservedSMEM_offset_0_alias
	.size		__nv_reservedSMEM_offset_0_alias, 0, 64
	.other		__nv_reservedSMEM_offset_0_alias,@"STO_CUDA_RESERVED_SHARED STV_DEFAULT"
__nv_reservedSMEM_offset_0_alias:
	.zero		0
	.zero		64


//--------------------- .nv.constant0._Z3addPiS_i --------------------------
	.section	.nv.constant0._Z3addPiS_i,"a",@progbits
	.sectionflags	@""
	.align	4
.nv.constant0._Z3addPiS_i:
	.zero		916


//--------------------- SYMBOLS --------------------------

	.type		.nv.reservedSmem.offset0,@object
	.size		.nv.reservedSmem.offset0,0x4
